//
// Generated by NVIDIA NVVM Compiler
//
// Compiler Build ID: CL-36424714
// Cuda compilation tools, release 13.0, V13.0.88
// Based on NVVM 20.0.0
//

.version 9.0
.target sm_100
.address_size 64

	// .globl	_Z9mm_kernelPfS_S_j
// _ZZ9mm_kernelPfS_S_jE3A_s has been demoted
// _ZZ9mm_kernelPfS_S_jE3B_s has been demoted

.visible .entry _Z9mm_kernelPfS_S_j(
	.param .u64 .ptr .align 1 _Z9mm_kernelPfS_S_j_param_0,
	.param .u64 .ptr .align 1 _Z9mm_kernelPfS_S_j_param_1,
	.param .u64 .ptr .align 1 _Z9mm_kernelPfS_S_j_param_2,
	.param .u32 _Z9mm_kernelPfS_S_j_param_3
)
{
	.reg .pred 	%p<4>;
	.reg .b32 	%r<34>;
	.reg .b32 	%f<105>;
	.reg .b64 	%rd<13>;
	// demoted variable
	.shared .align 4 .b8 _ZZ9mm_kernelPfS_S_jE3A_s[4096];
	// demoted variable
	.shared .align 4 .b8 _ZZ9mm_kernelPfS_S_jE3B_s[4096];
	ld.param.u64 	%rd3, [_Z9mm_kernelPfS_S_j_param_0];
	ld.param.u64 	%rd4, [_Z9mm_kernelPfS_S_j_param_1];
	ld.param.u64 	%rd5, [_Z9mm_kernelPfS_S_j_param_2];
	ld.param.u32 	%r19, [_Z9mm_kernelPfS_S_j_param_3];
	mov.u32 	%r20, %ctaid.y;
	mov.u32 	%r21, %ntid.y;
	mov.u32 	%r1, %tid.y;
	mad.lo.s32 	%r2, %r20, %r21, %r1;
	mov.u32 	%r22, %ctaid.x;
	mov.u32 	%r23, %ntid.x;
	mov.u32 	%r3, %tid.x;
	mad.lo.s32 	%r4, %r22, %r23, %r3;
	setp.lt.u32 	%p1, %r19, 32;
	mov.f32 	%f104, 0f00000000;
	@%p1 bra 	$L__BB0_3;
	shl.b32 	%r24, %r1, 7;
	mov.u32 	%r25, _ZZ9mm_kernelPfS_S_jE3A_s;
	add.s32 	%r5, %r25, %r24;
	shl.b32 	%r26, %r3, 2;
	add.s32 	%r6, %r5, %r26;
	mov.u32 	%r27, _ZZ9mm_kernelPfS_S_jE3B_s;
	add.s32 	%r8, %r27, %r26;
	add.s32 	%r7, %r8, %r24;
	shr.u32 	%r28, %r19, 5;
	neg.s32 	%r33, %r28;
	mad.lo.s32 	%r32, %r19, %r2, %r3;
	mad.lo.s32 	%r31, %r1, %r19, %r4;
	shl.b32 	%r12, %r19, 5;
	cvta.to.global.u64 	%rd1, %rd3;
	cvta.to.global.u64 	%rd2, %rd4;
	mov.f32 	%f104, 0f00000000;
$L__BB0_2:
	mul.wide.u32 	%rd6, %r32, 4;
	add.s64 	%rd7, %rd1, %rd6;
	ld.global.f32 	%f6, [%rd7];
	st.shared.f32 	[%r6], %f6;
	mul.wide.u32 	%rd8, %r31, 4;
	add.s64 	%rd9, %rd2, %rd8;
	ld.global.f32 	%f7, [%rd9];
	st.shared.f32 	[%r7], %f7;
	bar.sync 	0;
	ld.shared.f32 	%f8, [%r5];
	ld.shared.f32 	%f9, [%r8];
	fma.rn.f32 	%f10, %f8, %f9, %f104;
	ld.shared.f32 	%f11, [%r5+4];
	ld.shared.f32 	%f12, [%r8+128];
	fma.rn.f32 	%f13, %f11, %f12, %f10;
	ld.shared.f32 	%f14, [%r5+8];
	ld.shared.f32 	%f15, [%r8+256];
	fma.rn.f32 	%f16, %f14, %f15, %f13;
	ld.shared.f32 	%f17, [%r5+12];
	ld.shared.f32 	%f18, [%r8+384];
	fma.rn.f32 	%f19, %f17, %f18, %f16;
	ld.shared.f32 	%f20, [%r5+16];
	ld.shared.f32 	%f21, [%r8+512];
	fma.rn.f32 	%f22, %f20, %f21, %f19;
	ld.shared.f32 	%f23, [%r5+20];
	ld.shared.f32 	%f24, [%r8+640];
	fma.rn.f32 	%f25, %f23, %f24, %f22;
	ld.shared.f32 	%f26, [%r5+24];
	ld.shared.f32 	%f27, [%r8+768];
	fma.rn.f32 	%f28, %f26, %f27, %f25;
	ld.shared.f32 	%f29, [%r5+28];
	ld.shared.f32 	%f30, [%r8+896];
	fma.rn.f32 	%f31, %f29, %f30, %f28;
	ld.shared.f32 	%f32, [%r5+32];
	ld.shared.f32 	%f33, [%r8+1024];
	fma.rn.f32 	%f34, %f32, %f33, %f31;
	ld.shared.f32 	%f35, [%r5+36];
	ld.shared.f32 	%f36, [%r8+1152];
	fma.rn.f32 	%f37, %f35, %f36, %f34;
	ld.shared.f32 	%f38, [%r5+40];
	ld.shared.f32 	%f39, [%r8+1280];
	fma.rn.f32 	%f40, %f38, %f39, %f37;
	ld.shared.f32 	%f41, [%r5+44];
	ld.shared.f32 	%f42, [%r8+1408];
	fma.rn.f32 	%f43, %f41, %f42, %f40;
	ld.shared.f32 	%f44, [%r5+48];
	ld.shared.f32 	%f45, [%r8+1536];
	fma.rn.f32 	%f46, %f44, %f45, %f43;
	ld.shared.f32 	%f47, [%r5+52];
	ld.shared.f32 	%f48, [%r8+1664];
	fma.rn.f32 	%f49, %f47, %f48, %f46;
	ld.shared.f32 	%f50, [%r5+56];
	ld.shared.f32 	%f51, [%r8+1792];
	fma.rn.f32 	%f52, %f50, %f51, %f49;
	ld.shared.f32 	%f53, [%r5+60];
	ld.shared.f32 	%f54, [%r8+1920];
	fma.rn.f32 	%f55, %f53, %f54, %f52;
	ld.shared.f32 	%f56, [%r5+64];
	ld.shared.f32 	%f57, [%r8+2048];
	fma.rn.f32 	%f58, %f56, %f57, %f55;
	ld.shared.f32 	%f59, [%r5+68];
	ld.shared.f32 	%f60, [%r8+2176];
	fma.rn.f32 	%f61, %f59, %f60, %f58;
	ld.shared.f32 	%f62, [%r5+72];
	ld.shared.f32 	%f63, [%r8+2304];
	fma.rn.f32 	%f64, %f62, %f63, %f61;
	ld.shared.f32 	%f65, [%r5+76];
	ld.shared.f32 	%f66, [%r8+2432];
	fma.rn.f32 	%f67, %f65, %f66, %f64;
	ld.shared.f32 	%f68, [%r5+80];
	ld.shared.f32 	%f69, [%r8+2560];
	fma.rn.f32 	%f70, %f68, %f69, %f67;
	ld.shared.f32 	%f71, [%r5+84];
	ld.shared.f32 	%f72, [%r8+2688];
	fma.rn.f32 	%f73, %f71, %f72, %f70;
	ld.shared.f32 	%f74, [%r5+88];
	ld.shared.f32 	%f75, [%r8+2816];
	fma.rn.f32 	%f76, %f74, %f75, %f73;
	ld.shared.f32 	%f77, [%r5+92];
	ld.shared.f32 	%f78, [%r8+2944];
	fma.rn.f32 	%f79, %f77, %f78, %f76;
	ld.shared.f32 	%f80, [%r5+96];
	ld.shared.f32 	%f81, [%r8+3072];
	fma.rn.f32 	%f82, %f80, %f81, %f79;
	ld.shared.f32 	%f83, [%r5+100];
	ld.shared.f32 	%f84, [%r8+3200];
	fma.rn.f32 	%f85, %f83, %f84, %f82;
	ld.shared.f32 	%f86, [%r5+104];
	ld.shared.f32 	%f87, [%r8+3328];
	fma.rn.f32 	%f88, %f86, %f87, %f85;
	ld.shared.f32 	%f89, [%r5+108];
	ld.shared.f32 	%f90, [%r8+3456];
	fma.rn.f32 	%f91, %f89, %f90, %f88;
	ld.shared.f32 	%f92, [%r5+112];
	ld.shared.f32 	%f93, [%r8+3584];
	fma.rn.f32 	%f94, %f92, %f93, %f91;
	ld.shared.f32 	%f95, [%r5+116];
	ld.shared.f32 	%f96, [%r8+3712];
	fma.rn.f32 	%f97, %f95, %f96, %f94;
	ld.shared.f32 	%f98, [%r5+120];
	ld.shared.f32 	%f99, [%r8+3840];
	fma.rn.f32 	%f100, %f98, %f99, %f97;
	ld.shared.f32 	%f101, [%r5+124];
	ld.shared.f32 	%f102, [%r8+3968];
	fma.rn.f32 	%f104, %f101, %f102, %f100;
	bar.sync 	0;
	add.s32 	%r33, %r33, 1;
	setp.ne.s32 	%p2, %r33, 0;
	add.s32 	%r32, %r32, 32;
	add.s32 	%r31, %r31, %r12;
	@%p2 bra 	$L__BB0_2;
$L__BB0_3:
	max.u32 	%r29, %r2, %r4;
	setp.ge.u32 	%p3, %r29, %r19;
	@%p3 bra 	$L__BB0_5;
	mad.lo.s32 	%r30, %r19, %r2, %r4;
	cvta.to.global.u64 	%rd10, %rd5;
	mul.wide.u32 	%rd11, %r30, 4;
	add.s64 	%rd12, %rd10, %rd11;
	st.global.f32 	[%rd12], %f104;
$L__BB0_5:
	ret;

}


// ===== COMPILED SASS (sm_100) =====

	.target	sm_100

	.elftype	@"ET_EXEC"


//--------------------- .note.nv.tkinfo           --------------------------
	.section	.note.nv.tkinfo,"",@"SHT_NOTE"
	.sectionflags	@"SHF_NOTE_NV_TKINFO"
	.tkinfo
        /*0018*/ 	.word	0x00000002
        /*0030*/ 	.string	""
        /*0030*/ 	.string	"ptxas"
        /*0030*/ 	.string	"Cuda compilation tools, release 13.0, V13.0.88"
        /*0030*/ 	.string	"Build cuda_13.0.r13.0/compiler.36424714_0"
        /*0030*/ 	.string	"-arch sm_100 -m 64 "



//--------------------- .note.nv.cuinfo           --------------------------
	.section	.note.nv.cuinfo,"",@"SHT_NOTE"
	.sectionflags	@"SHF_NOTE_NV_CUINFO"
        /*0018*/ 	.short	0x0002
        /*001a*/ 	.short	0x0064
        /*001c*/ 	.short	0x0082
	.zero		2


//--------------------- .nv.info                  --------------------------
	.section	.nv.info,"",@"SHT_CUDA_INFO"
	.align	4


	//----- nvinfo : EIATTR_REGCOUNT
	.align		4
        /*0000*/ 	.byte	0x04, 0x2f
        /*0002*/ 	.short	(.L_1 - .L_0)
	.align		4
.L_0:
        /*0004*/ 	.word	index@(_Z9mm_kernelPfS_S_j)
        /*0008*/ 	.word	0x0000001e


	//----- nvinfo : EIATTR_FRAME_SIZE
	.align		4
.L_1:
        /*000c*/ 	.byte	0x04, 0x11
        /*000e*/ 	.short	(.L_3 - .L_2)
	.align		4
.L_2:
        /*0010*/ 	.word	index@(_Z9mm_kernelPfS_S_j)
        /*0014*/ 	.word	0x00000000


	//----- nvinfo : EIATTR_MIN_STACK_SIZE
	.align		4
.L_3:
        /*0018*/ 	.byte	0x04, 0x12
        /*001a*/ 	.short	(.L_5 - .L_4)
	.align		4
.L_4:
        /*001c*/ 	.word	index@(_Z9mm_kernelPfS_S_j)
        /*0020*/ 	.word	0x00000000
.L_5:


//--------------------- .nv.compat                --------------------------
	.section	.nv.compat,"",@"SHT_CUDA_COMPAT_INFO"
	.align	4
        /*0000*/ 	.byte	0x02, 0x09, 0x00, 0x00, 0x02, 0x02, 0x01, 0x00, 0x02, 0x05, 0x05, 0x00, 0x03, 0x07, 0x01, 0x01
        /*0010*/ 	.byte	0x02, 0x03, 0x00, 0x00, 0x02, 0x06, 0x01, 0x00, 0x04, 0x0b, 0x08, 0x00, 0x09, 0x00, 0x00, 0x00
        /*0020*/ 	.byte	0x00, 0x00, 0x00, 0x00


//--------------------- .nv.info._Z9mm_kernelPfS_S_j --------------------------
	.section	.nv.info._Z9mm_kernelPfS_S_j,"",@"SHT_CUDA_INFO"
	.sectionflags	@""
	.align	4


	//----- nvinfo : EIATTR_CUDA_API_VERSION
	.align		4
        /*0000*/ 	.byte	0x04, 0x37
        /*0002*/ 	.short	(.L_7 - .L_6)
.L_6:
        /*0004*/ 	.word	0x00000082


	//----- nvinfo : EIATTR_KPARAM_INFO
	.align		4
.L_7:
        /*0008*/ 	.byte	0x04, 0x17
        /*000a*/ 	.short	(.L_9 - .L_8)
.L_8:
        /*000c*/ 	.word	0x00000000
        /*0010*/ 	.short	0x0003
        /*0012*/ 	.short	0x0018
        /*0014*/ 	.byte	0x00, 0xf0, 0x11, 0x00


	//----- nvinfo : EIATTR_KPARAM_INFO
	.align		4
.L_9:
        /*0018*/ 	.byte	0x04, 0x17
        /*001a*/ 	.short	(.L_11 - .L_10)
.L_10:
        /*001c*/ 	.word	0x00000000
        /*0020*/ 	.short	0x0002
        /*0022*/ 	.short	0x0010
        /*0024*/ 	.byte	0x00, 0xf5, 0x21, 0x00


	//----- nvinfo : EIATTR_KPARAM_INFO
	.align		4
.L_11:
        /*0028*/ 	.byte	0x04, 0x17
        /*002a*/ 	.short	(.L_13 - .L_12)
.L_12:
        /*002c*/ 	.word	0x00000000
        /*0030*/ 	.short	0x0001
        /*0032*/ 	.short	0x0008
        /*0034*/ 	.byte	0x00, 0xf5, 0x21, 0x00


	//----- nvinfo : EIATTR_KPARAM_INFO
	.align		4
.L_13:
        /*0038*/ 	.byte	0x04, 0x17
        /*003a*/ 	.short	(.L_15 - .L_14)
.L_14:
        /*003c*/ 	.word	0x00000000
        /*0040*/ 	.short	0x0000
        /*0042*/ 	.short	0x0000
        /*0044*/ 	.byte	0x00, 0xf5, 0x21, 0x00


	//----- nvinfo : EIATTR_SPARSE_MMA_MASK
	.align		4
.L_15:
        /*0048*/ 	.byte	0x03, 0x50
        /*004a*/ 	.short	0x0000


	//----- nvinfo : EIATTR_MAXREG_COUNT
	.align		4
        /*004c*/ 	.byte	0x03, 0x1b
        /*004e*/ 	.short	0x00ff


	//----- nvinfo : EIATTR_NUM_BARRIERS
	.align		4
        /*0050*/ 	.byte	0x02, 0x4c
        /*0052*/ 	.byte	0x01
	.zero		1


	//----- nvinfo : EIATTR_MERCURY_ISA_VERSION
	.align		4
        /*0054*/ 	.byte	0x03, 0x5f
        /*0056*/ 	.short	0x0101


	//----- nvinfo : EIATTR_VRC_CTA_INIT_COUNT
	.align		4
        /*0058*/ 	.byte	0x02, 0x4a
	.zero		1
	.zero		1


	//----- nvinfo : EIATTR_EXIT_INSTR_OFFSETS
	.align		4
        /*005c*/ 	.byte	0x04, 0x1c
        /*005e*/ 	.short	(.L_17 - .L_16)


	//   ....[0]....
.L_16:
        /*0060*/ 	.word	0x00000750


	//   ....[1]....
        /*0064*/ 	.word	0x000007a0


	//----- nvinfo : EIATTR_CBANK_PARAM_SIZE
	.align		4
.L_17:
        /*0068*/ 	.byte	0x03, 0x19
        /*006a*/ 	.short	0x001c


	//----- nvinfo : EIATTR_PARAM_CBANK
	.align		4
        /*006c*/ 	.byte	0x04, 0x0a
        /*006e*/ 	.short	(.L_19 - .L_18)
	.align		4
.L_18:
        /*0070*/ 	.word	index@(.nv.constant0._Z9mm_kernelPfS_S_j)
        /*0074*/ 	.short	0x0380
        /*0076*/ 	.short	0x001c


	//----- nvinfo : EIATTR_SW_WAR
	.align		4
.L_19:
        /*0078*/ 	.byte	0x04, 0x36
        /*007a*/ 	.short	(.L_21 - .L_20)
.L_20:
        /*007c*/ 	.word	0x00000008
.L_21:


//--------------------- .nv.callgraph             --------------------------
	.section	.nv.callgraph,"",@"SHT_CUDA_CALLGRAPH"
	.align	4
	.sectionentsize	8
	.align		4
        /*0000*/ 	.word	0x00000000
	.align		4
        /*0004*/ 	.word	0xffffffff
	.align		4
        /*0008*/ 	.word	0x00000000
	.align		4
        /*000c*/ 	.word	0xfffffffe
	.align		4
        /*0010*/ 	.word	0x00000000
	.align		4
        /*0014*/ 	.word	0xfffffffd
	.align		4
        /*0018*/ 	.word	0x00000000
	.align		4
        /*001c*/ 	.word	0xfffffffc


//--------------------- .text._Z9mm_kernelPfS_S_j --------------------------
	.section	.text._Z9mm_kernelPfS_S_j,"ax",@progbits
	.align	128
        .global         _Z9mm_kernelPfS_S_j
        .type           _Z9mm_kernelPfS_S_j,@function
        .size           _Z9mm_kernelPfS_S_j,(.L_x_3 - _Z9mm_kernelPfS_S_j)
        .other          _Z9mm_kernelPfS_S_j,@"STO_CUDA_ENTRY STV_DEFAULT"
_Z9mm_kernelPfS_S_j:
.text._Z9mm_kernelPfS_S_j:
[----:B------:R-:W-:Y:S01]  /*0000*/  LDC R1, c[0x0][0x37c] ;  /* 0x0000df00ff017b82 */ /* 0x000fe20000000800 */
[----:B------:R-:W0:Y:S07]  /*0010*/  S2R R5, SR_TID.Y ;  /* 0x0000000000057919 */ /* 0x000e2e0000002200 */
[----:B------:R-:W1:Y:S01]  /*0020*/  LDC R0, c[0x0][0x398] ;  /* 0x0000e600ff007b82 */ /* 0x000e620000000800 */
[----:B------:R-:W2:Y:S01]  /*0030*/  LDCU.64 UR8, c[0x0][0x358] ;  /* 0x00006b00ff0877ac */ /* 0x000ea20008000a00 */
[----:B------:R-:W-:Y:S01]  /*0040*/  HFMA2 R19, -RZ, RZ, 0, 0 ;  /* 0x00000000ff137431 */ /* 0x000fe200000001ff */
[----:B------:R-:W3:Y:S05]  /*0050*/  S2R R7, SR_TID.X ;  /* 0x0000000000077919 */ /* 0x000eea0000002100 */
[----:B------:R-:W0:Y:S08]  /*0060*/  LDC R18, c[0x0][0x364] ;  /* 0x0000d900ff127b82 */ /* 0x000e300000000800 */
[----:B------:R-:W0:Y:S08]  /*0070*/  S2UR UR4, SR_CTAID.Y ;  /* 0x00000000000479c3 */ /* 0x000e300000002600 */
[----:B------:R-:W3:Y:S01]  /*0080*/  S2UR UR5, SR_CTAID.X ;  /* 0x00000000000579c3 */ /* 0x000ee20000002500 */
[----:B-1----:R-:W-:-:S07]  /*0090*/  ISETP.GE.U32.AND P1, PT, R0, 0x20, PT ;  /* 0x000000200000780c */ /* 0x002fce0003f26070 */
[----:B------:R-:W3:Y:S01]  /*00a0*/  LDC R17, c[0x0][0x360] ;  /* 0x0000d800ff117b82 */ /* 0x000ee20000000800 */
[----:B0-----:R-:W-:Y:S02]  /*00b0*/  IMAD R18, R18, UR4, R5 ;  /* 0x0000000412127c24 */ /* 0x001fe4000f8e0205 */
[----:B---3--:R-:W-:-:S05]  /*00c0*/  IMAD R17, R17, UR5, R7 ;  /* 0x0000000511117c24 */ /* 0x008fca000f8e0207 */
[----:B------:R-:W-:-:S04]  /*00d0*/  VIMNMX.U32 R3, PT, PT, R18, R17, !PT ;  /* 0x0000001112037248 */ /* 0x000fc80007fe0000 */
[----:B------:R-:W-:Y:S01]  /*00e0*/  ISETP.GE.U32.AND P0, PT, R3, R0, PT ;  /* 0x000000000300720c */ /* 0x000fe20003f06070 */
[----:B--2---:R-:W-:-:S12]  /*00f0*/  @!P1 BRA `(.L_x_0) ;  /* 0x0000000400949947 */ /* 0x004fd80003800000 */
[----:B------:R-:W0:Y:S01]  /*0100*/  S2UR UR6, SR_CgaCtaId ;  /* 0x00000000000679c3 */ /* 0x000e220000008800 */
[----:B------:R-:W-:Y:S01]  /*0110*/  UMOV UR4, 0x400 ;  /* 0x0000040000047882 */ /* 0x000fe20000000000 */
[----:B------:R-:W-:Y:S01]  /*0120*/  SHF.R.U32.HI R4, RZ, 0x5, R0 ;  /* 0x00000005ff047819 */ /* 0x000fe20000011600 */
[----:B------:R-:W-:Y:S01]  /*0130*/  UIADD3 UR5, UPT, UPT, UR4, 0x1000, URZ ;  /* 0x0000100004057890 */ /* 0x000fe2000fffe0ff */
[-C--:B------:R-:W-:Y:S01]  /*0140*/  IMAD R2, R18, R0.reuse, R7 ;  /* 0x0000000012027224 */ /* 0x080fe200078e0207 */
[----:B------:R-:W-:Y:S01]  /*0150*/  MOV R19, RZ ;  /* 0x000000ff00137202 */ /* 0x000fe20000000f00 */
[----:B------:R-:W-:Y:S01]  /*0160*/  IMAD R3, R5, R0, R17 ;  /* 0x0000000005037224 */ /* 0x000fe200078e0211 */
[----:B------:R-:W-:Y:S01]  /*0170*/  IADD3 R4, PT, PT, -R4, RZ, RZ ;  /* 0x000000ff04047210 */ /* 0x000fe20007ffe1ff */
[----:B------:R-:W1:Y:S08]  /*0180*/  LDC.64 R22, c[0x0][0x380] ;  /* 0x0000e000ff167b82 */ /* 0x000e700000000a00 */
[----:B------:R-:W2:Y:S01]  /*0190*/  LDC.64 R20, c[0x0][0x388] ;  /* 0x0000e200ff147b82 */ /* 0x000ea20000000a00 */
[----:B0-----:R-:W-:-:S02]  /*01a0*/  ULEA UR4, UR6, UR4, 0x18 ;  /* 0x0000000406047291 */ /* 0x001fc4000f8ec0ff */
[----:B------:R-:W-:-:S04]  /*01b0*/  ULEA UR5, UR6, UR5, 0x18 ;  /* 0x0000000506057291 */ /* 0x000fc8000f8ec0ff */
[----:B------:R-:W-:Y:S02]  /*01c0*/  LEA R16, R5, UR4, 0x7 ;  /* 0x0000000405107c11 */ /* 0x000fe4000f8e38ff */
[C---:B------:R-:W-:Y:S02]  /*01d0*/  LEA R6, R7.reuse, UR5, 0x2 ;  /* 0x0000000507067c11 */ /* 0x040fe4000f8e10ff */
[----:B------:R-:W-:Y:S02]  /*01e0*/  LEA R7, R7, R16, 0x2 ;  /* 0x0000001007077211 */ /* 0x000fe400078e10ff */
[----:B------:R-:W-:-:S07]  /*01f0*/  LEA R5, R5, R6, 0x7 ;  /* 0x0000000605057211 */ /* 0x000fce00078e38ff */
.L_x_1:
[----:B-1----:R-:W-:-:S04]  /*0200*/  IMAD.WIDE.U32 R8, R2, 0x4, R22 ;  /* 0x0000000402087825 */ /* 0x002fc800078e0016 */
[----:B--2---:R-:W-:Y:S02]  /*0210*/  IMAD.WIDE.U32 R10, R3, 0x4, R20 ;  /* 0x00000004030a7825 */ /* 0x004fe400078e0014 */
[----:B------:R-:W2:Y:S04]  /*0220*/  LDG.E R8, desc[UR8][R8.64] ;  /* 0x0000000808087981 */ /* 0x000ea8000c1e1900 */
[----:B------:R-:W3:Y:S01]  /*0230*/  LDG.E R24, desc[UR8][R10.64] ;  /* 0x000000080a187981 */ /* 0x000ee2000c1e1900 */
[----:B------:R-:W-:Y:S02]  /*0240*/  IADD3 R4, PT, PT, R4, 0x1, RZ ;  /* 0x0000000104047810 */ /* 0x000fe40007ffe0ff */
[----:B------:R-:W-:Y:S02]  /*0250*/  IADD3 R2, PT, PT, R2, 0x20, RZ ;  /* 0x0000002002027810 */ /* 0x000fe40007ffe0ff */
[----:B------:R-:W-:-:S02]  /*0260*/  ISETP.NE.AND P1, PT, R4, RZ, PT ;  /* 0x000000ff0400720c */ /* 0x000fc40003f25270 */
[----:B------:R-:W-:Y:S01]  /*0270*/  LEA R3, R0, R3, 0x5 ;  /* 0x0000000300037211 */ /* 0x000fe200078e28ff */
[----:B--2---:R-:W-:Y:S04]  /*0280*/  STS [R7], R8 ;  /* 0x0000000807007388 */ /* 0x004fe80000000800 */
[----:B---3--:R-:W-:Y:S01]  /*0290*/  STS [R5], R24 ;  /* 0x0000001805007388 */ /* 0x008fe20000000800 */
[----:B------:R-:W-:Y:S06]  /*02a0*/  BAR.SYNC.DEFER_BLOCKING 0x0 ;  /* 0x0000000000007b1d */ /* 0x000fec0000010000 */
[----:B------:R-:W-:Y:S04]  /*02b0*/  LDS R26, [R6] ;  /* 0x00000000061a7984 */ /* 0x000fe80000000800 */
[----:B------:R-:W0:Y:S04]  /*02c0*/  LDS.128 R12, [R16] ;  /* 0x00000000100c7984 */ /* 0x000e280000000c00 */
[----:B------:R-:W1:Y:S04]  /*02d0*/  LDS R27, [R6+0x80] ;  /* 0x00008000061b7984 */ /* 0x000e680000000800 */
[----:B------:R-:W2:Y:S04]  /*02e0*/  LDS R25, [R6+0x100] ;  /* 0x0001000006197984 */ /* 0x000ea80000000800 */
[----:B------:R-:W-:Y:S01]  /*02f0*/  LDS.128 R8, [R16+0x10] ;  /* 0x0000100010087984 */ /* 0x000fe20000000c00 */
[----:B0-----:R-:W-:-:S03]  /*0300*/  FFMA R12, R12, R26, R19 ;  /* 0x0000001a0c0c7223 */ /* 0x001fc60000000013 */
[----:B------:R-:W0:Y:S01]  /*0310*/  LDS R19, [R6+0x180] ;  /* 0x0001800006137984 */ /* 0x000e220000000800 */
[----:B-1----:R-:W-:-:S03]  /*0320*/  FFMA R26, R27, R13, R12 ;  /* 0x0000000d1b1a7223 */ /* 0x002fc6000000000c */
[----:B------:R-:W1:Y:S01]  /*0330*/  LDS R13, [R6+0x200] ;  /* 0x00020000060d7984 */ /* 0x000e620000000800 */
[----:B--2---:R-:W-:-:S03]  /*0340*/  FFMA R14, R25, R14, R26 ;  /* 0x0000000e190e7223 */ /* 0x004fc6000000001a */
[----:B------:R-:W2:Y:S04]  /*0350*/  LDS R12, [R6+0x280] ;  /* 0x00028000060c7984 */ /* 0x000ea80000000800 */
[----:B------:R-:W-:Y:S01]  /*0360*/  LDS R25, [R6+0x380] ;  /* 0x0003800006197984 */ /* 0x000fe20000000800 */
[----:B0-----:R-:W-:-:S03]  /*0370*/  FFMA R15, R19, R15, R14 ;  /* 0x0000000f130f7223 */ /* 0x001fc6000000000e */
[----:B------:R-:W0:Y:S01]  /*0380*/  LDS R19, [R6+0x300] ;  /* 0x0003000006137984 */ /* 0x000e220000000800 */
[----:B-1----:R-:W-:-:S03]  /*0390*/  FFMA R13, R8, R13, R15 ;  /* 0x0000000d080d7223 */ /* 0x002fc6000000000f */
[----:B------:R-:W-:Y:S01]  /*03a0*/  LDS R8, [R6+0x480] ;  /* 0x0004800006087984 */ /* 0x000fe20000000800 */
[----:B--2---:R-:W-:-:S03]  /*03b0*/  FFMA R24, R12, R9, R13 ;  /* 0x000000090c187223 */ /* 0x004fc6000000000d */
[----:B------:R-:W-:Y:S04]  /*03c0*/  LDS R9, [R6+0x400] ;  /* 0x0004000006097984 */ /* 0x000fe80000000800 */
[----:B------:R-:W1:Y:S01]  /*03d0*/  LDS.128 R12, [R16+0x20] ;  /* 0x00002000100c7984 */ /* 0x000e620000000c00 */
[----:B0-----:R-:W-:-:S03]  /*03e0*/  FFMA R10, R19, R10, R24 ;  /* 0x0000000a130a7223 */ /* 0x001fc60000000018 */
[----:B------:R-:W0:Y:S01]  /*03f0*/  LDS R19, [R6+0x500] ;  /* 0x0005000006137984 */ /* 0x000e220000000800 */
[----:B------:R-:W-:-:S03]  /*0400*/  FFMA R11, R25, R11, R10 ;  /* 0x0000000b190b7223 */ /* 0x000fc6000000000a */
[----:B------:R-:W2:Y:S01]  /*0410*/  LDS R25, [R6+0x580] ;  /* 0x0005800006197984 */ /* 0x000ea20000000800 */
[----:B-1----:R-:W-:-:S03]  /*0420*/  FFMA R9, R12, R9, R11 ;  /* 0x000000090c097223 */ /* 0x002fc6000000000b */
[----:B------:R-:W-:Y:S01]  /*0430*/  LDS R12, [R6+0x680] ;  /* 0x00068000060c7984 */ /* 0x000fe20000000800 */
[----:B------:R-:W-:-:S03]  /*0440*/  FFMA R24, R8, R13, R9 ;  /* 0x0000000d08187223 */ /* 0x000fc60000000009 */
[----:B------:R-:W-:Y:S04]  /*0450*/  LDS R13, [R6+0x600] ;  /* 0x00060000060d7984 */ /* 0x000fe80000000800 */
[----:B------:R-:W1:Y:S01]  /*0460*/  LDS.128 R8, [R16+0x30] ;  /* 0x0000300010087984 */ /* 0x000e620000000c00 */
[----:B0-----:R-:W-:-:S03]  /*0470*/  FFMA R14, R19, R14, R24 ;  /* 0x0000000e130e7223 */ /* 0x001fc60000000018 */
[----:B------:R-:W0:Y:S01]  /*0480*/  LDS R19, [R6+0x700] ;  /* 0x0007000006137984 */ /* 0x000e220000000800 */
[----:B--2---:R-:W-:-:S03]  /*0490*/  FFMA R15, R25, R15, R14 ;  /* 0x0000000f190f7223 */ /* 0x004fc6000000000e */
        /* <DEDUP_REMOVED lines=16> */
[----:B------:R-:W-:Y:S01]  /*05a0*/  LDS R24, [R6+0xc80] ;  /* 0x000c800006187984 */ /* 0x000fe20000000800 */
[----:B--2---:R-:W-:-:S03]  /*05b0*/  FFMA R15, R25, R15, R14 ;  /* 0x0000000f190f7223 */ /* 0x004fc6000000000e */
[----:B------:R-:W0:Y:S04]  /*05c0*/  LDS R25, [R6+0xb00] ;  /* 0x000b000006197984 */ /* 0x000e280000000800 */
[----:B------:R-:W-:Y:S01]  /*05d0*/  LDS R19, [R6+0xd00] ;  /* 0x000d000006137984 */ /* 0x000fe20000000800 */
[----:B-1----:R-:W-:-:S03]  /*05e0*/  FFMA R13, R8, R13, R15 ;  /* 0x0000000d080d7223 */ /* 0x002fc6000000000f */
[----:B------:R-:W1:Y:S01]  /*05f0*/  LDS R8, [R6+0xb80] ;  /* 0x000b800006087984 */ /* 0x000e620000000800 */
[----:B------:R-:W-:-:S03]  /*0600*/  FFMA R26, R12, R9, R13 ;  /* 0x000000090c1a7223 */ /* 0x000fc6000000000d */
[----:B------:R-:W-:Y:S04]  /*0610*/  LDS R9, [R6+0xc00] ;  /* 0x000c000006097984 */ /* 0x000fe80000000800 */
[----:B------:R-:W2:Y:S01]  /*0620*/  LDS.128 R12, [R16+0x60] ;  /* 0x00006000100c7984 */ /* 0x000ea20000000c00 */
[----:B0-----:R-:W-:-:S04]  /*0630*/  FFMA R25, R25, R10, R26 ;  /* 0x0000000a19197223 */ /* 0x001fc8000000001a */
[----:B-1----:R-:W-:Y:S02]  /*0640*/  FFMA R11, R8, R11, R25 ;  /* 0x0000000b080b7223 */ /* 0x002fe40000000019 */
[----:B------:R-:W-:Y:S02]  /*0650*/  LDS R25, [R6+0xf80] ;  /* 0x000f800006197984 */ /* 0x000fe40000000800 */
[----:B--2---:R-:W-:Y:S02]  /*0660*/  FFMA R9, R12, R9, R11 ;  /* 0x000000090c097223 */ /* 0x004fe4000000000b */
[----:B------:R-:W0:Y:S02]  /*0670*/  LDS R12, [R6+0xd80] ;  /* 0x000d8000060c7984 */ /* 0x000e240000000800 */
[----:B------:R-:W-:Y:S02]  /*0680*/  FFMA R26, R24, R13, R9 ;  /* 0x0000000d181a7223 */ /* 0x000fe40000000009 */
[----:B------:R-:W-:Y:S02]  /*0690*/  LDS R13, [R6+0xe00] ;  /* 0x000e0000060d7984 */ /* 0x000fe40000000800 */
[----:B------:R-:W-:-:S02]  /*06a0*/  FFMA R19, R19, R14, R26 ;  /* 0x0000000e13137223 */ /* 0x000fc4000000001a */
[----:B------:R-:W1:Y:S04]  /*06b0*/  LDS.128 R8, [R16+0x70] ;  /* 0x0000700010087984 */ /* 0x000e680000000c00 */
[----:B------:R-:W2:Y:S04]  /*06c0*/  LDS R24, [R6+0xe80] ;  /* 0x000e800006187984 */ /* 0x000ea80000000800 */
[----:B------:R-:W3:Y:S01]  /*06d0*/  LDS R14, [R6+0xf00] ;  /* 0x000f0000060e7984 */ /* 0x000ee20000000800 */
[----:B0-----:R-:W-:-:S04]  /*06e0*/  FFMA R15, R12, R15, R19 ;  /* 0x0000000f0c0f7223 */ /* 0x001fc80000000013 */
[----:B-1----:R-:W-:-:S04]  /*06f0*/  FFMA R13, R8, R13, R15 ;  /* 0x0000000d080d7223 */ /* 0x002fc8000000000f */
[----:B--2---:R-:W-:-:S04]  /*0700*/  FFMA R9, R24, R9, R13 ;  /* 0x0000000918097223 */ /* 0x004fc8000000000d */
[----:B---3--:R-:W-:-:S04]  /*0710*/  FFMA R10, R14, R10, R9 ;  /* 0x0000000a0e0a7223 */ /* 0x008fc80000000009 */
[----:B------:R-:W-:Y:S01]  /*0720*/  FFMA R19, R25, R11, R10 ;  /* 0x0000000b19137223 */ /* 0x000fe2000000000a */
[----:B------:R-:W-:Y:S06]  /*0730*/  BAR.SYNC.DEFER_BLOCKING 0x0 ;  /* 0x0000000000007b1d */ /* 0x000fec0000010000 */
[----:B------:R-:W-:Y:S05]  /*0740*/  @P1 BRA `(.L_x_1) ;  /* 0xfffffff800ac1947 */ /* 0x000fea000383ffff */
.L_x_0:
[----:B------:R-:W-:Y:S05]  /*0750*/  @P0 EXIT ;  /* 0x000000000000094d */ /* 0x000fea0003800000 */
[----:B------:R-:W0:Y:S01]  /*0760*/  LDC.64 R2, c[0x0][0x390] ;  /* 0x0000e400ff027b82 */ /* 0x000e220000000a00 */
[----:B------:R-:W-:-:S04]  /*0770*/  IMAD R17, R18, R0, R17 ;  /* 0x0000000012117224 */ /* 0x000fc800078e0211 */
[----:B0-----:R-:W-:-:S05]  /*0780*/  IMAD.WIDE.U32 R2, R17, 0x4, R2 ;  /* 0x0000000411027825 */ /* 0x001fca00078e0002 */
[----:B------:R-:W-:Y:S01]  /*0790*/  STG.E desc[UR8][R2.64], R19 ;  /* 0x0000001302007986 */ /* 0x000fe2000c101908 */
[----:B------:R-:W-:Y:S05]  /*07a0*/  EXIT ;  /* 0x000000000000794d */ /* 0x000fea0003800000 */
.L_x_2:
[----:B------:R-:W-:-:S00]  /*07b0*/  BRA `(.L_x_2) ;  /* 0xfffffffc00fc7947 */ /* 0x000fc0000383ffff */
[----:B------:R-:W-:-:S00]  /*07c0*/  NOP ;  /* 0x0000000000007918 */ /* 0x000fc00000000000 */
        /* <DEDUP_REMOVED lines=11> */
.L_x_3:


//--------------------- .nv.shared._Z9mm_kernelPfS_S_j --------------------------
	.section	.nv.shared._Z9mm_kernelPfS_S_j,"aw",@nobits
	.sectionflags	@""
	.align	4
.nv.shared._Z9mm_kernelPfS_S_j:
	.zero		9216


//--------------------- .nv.shared.reserved.0     --------------------------
	.section	.nv.shared.reserved.0,"aw",@nobits
	.weak		__nv_reservedSMEM_offset_0_alias
	.size		__nv_reservedSMEM_offset_0_alias, 0, 64
	.other		__nv_reservedSMEM_offset_0_alias,@"STO_CUDA_RESERVED_SHARED STV_DEFAULT"
__nv_reservedSMEM_offset_0_alias:
	.zero		0
	.zero		64


//--------------------- .nv.constant0._Z9mm_kernelPfS_S_j --------------------------
	.section	.nv.constant0._Z9mm_kernelPfS_S_j,"a",@progbits
	.sectionflags	@""
	.align	4
.nv.constant0._Z9mm_kernelPfS_S_j:
	.zero		924


//--------------------- SYMBOLS --------------------------

	.type		.nv.reservedSmem.offset0,@object
	.size		.nv.reservedSmem.offset0,0x4
	.type		.nv.reservedSmem.cap,@object
	.size		.nv.reservedSmem.cap,0x4
